	.headerflags	@"EF_CUDA_TEXMODE_UNIFIED EF_CUDA_64BIT_ADDRESS EF_CUDA_ACCELERATORS EF_CUDA_SM90 EF_CUDA_VIRTUAL_SM(EF_CUDA_SM90)"
	.elftype	@"ET_EXEC"


//--------------------- .nv.info                  --------------------------
	.section	.nv.info,"",@"SHT_CUDA_INFO"
	.align	4


	//----- nvinfo : EIATTR_REGCOUNT
	.align		4
        /*0000*/ 	.byte	0x04, 0x2f
        /*0002*/ 	.short	(.L_1 - .L_0)
	.align		4
.L_0:
        /*0004*/ 	.word	index@(triton_poi_fused_reflection_pad2d_5)
        /*0008*/ 	.word	0x00000020


	//----- nvinfo : EIATTR_MIN_STACK_SIZE
	.align		4
.L_1:
        /*000c*/ 	.byte	0x04, 0x12
        /*000e*/ 	.short	(.L_3 - .L_2)
	.align		4
.L_2:
        /*0010*/ 	.word	index@(triton_poi_fused_reflection_pad2d_5)
        /*0014*/ 	.word	0x00000000


	//----- nvinfo : EIATTR_FRAME_SIZE
	.align		4
.L_3:
        /*0018*/ 	.byte	0x04, 0x11
        /*001a*/ 	.short	(.L_5 - .L_4)
	.align		4
.L_4:
        /*001c*/ 	.word	index@(triton_poi_fused_reflection_pad2d_5)
        /*0020*/ 	.word	0x00000000


	//----- nvinfo : EIATTR_MIN_STACK_SIZE
	.align		4
.L_5:
        /*0024*/ 	.byte	0x04, 0x12
        /*0026*/ 	.short	(.L_7 - .L_6)
	.align		4
.L_6:
        /*0028*/ 	.word	index@(triton_poi_fused_reflection_pad2d_5)
        /*002c*/ 	.word	0x00000000
.L_7:


//--------------------- .nv.info.triton_poi_fused_reflection_pad2d_5 --------------------------
	.section	.nv.info.triton_poi_fused_reflection_pad2d_5,"",@"SHT_CUDA_INFO"
	.sectionflags	@""
	.align	4


	//----- nvinfo : EIATTR_CUDA_API_VERSION
	.align		4
        /*0000*/ 	.byte	0x04, 0x37
        /*0002*/ 	.short	(.L_9 - .L_8)
.L_8:
        /*0004*/ 	.word	0x0000007c


	//----- nvinfo : EIATTR_KPARAM_INFO
	.align		4
.L_9:
        /*0008*/ 	.byte	0x04, 0x17
        /*000a*/ 	.short	(.L_11 - .L_10)
.L_10:
        /*000c*/ 	.word	0x00000000
        /*0010*/ 	.short	0x0003
        /*0012*/ 	.short	0x0014
        /*0014*/ 	.byte	0x00, 0xf0, 0x11, 0x00


	//----- nvinfo : EIATTR_KPARAM_INFO
	.align		4
.L_11:
        /*0018*/ 	.byte	0x04, 0x17
        /*001a*/ 	.short	(.L_13 - .L_12)
.L_12:
        /*001c*/ 	.word	0x00000000
        /*0020*/ 	.short	0x0002
        /*0022*/ 	.short	0x0010
        /*0024*/ 	.byte	0x00, 0xf0, 0x11, 0x00


	//----- nvinfo : EIATTR_KPARAM_INFO
	.align		4
.L_13:
        /*0028*/ 	.byte	0x04, 0x17
        /*002a*/ 	.short	(.L_15 - .L_14)
.L_14:
        /*002c*/ 	.word	0x00000000
        /*0030*/ 	.short	0x0001
        /*0032*/ 	.short	0x0008
        /*0034*/ 	.byte	0x00, 0xf4, 0x21, 0x00


	//----- nvinfo : EIATTR_KPARAM_INFO
	.align		4
.L_15:
        /*0038*/ 	.byte	0x04, 0x17
        /*003a*/ 	.short	(.L_17 - .L_16)
.L_16:
        /*003c*/ 	.word	0x00000000
        /*0040*/ 	.short	0x0000
        /*0042*/ 	.short	0x0000
        /*0044*/ 	.byte	0x00, 0xf4, 0x21, 0x00


	//----- nvinfo : EIATTR_SPARSE_MMA_MASK
	.align		4
.L_17:
        /*0048*/ 	.byte	0x03, 0x50
        /*004a*/ 	.short	0x0000


	//----- nvinfo : EIATTR_MAXREG_COUNT
	.align		4
        /*004c*/ 	.byte	0x03, 0x1b
        /*004e*/ 	.short	0x00ff


	//----- nvinfo : EIATTR_EXIT_INSTR_OFFSETS
	.align		4
        /*0050*/ 	.byte	0x04, 0x1c
        /*0052*/ 	.short	(.L_19 - .L_18)


	//   ....[0]....
.L_18:
        /*0054*/ 	.word	0x00000740


	//   ....[1]....
        /*0058*/ 	.word	0x00000790


	//----- nvinfo : EIATTR_REQNTID
	.align		4
.L_19:
        /*005c*/ 	.byte	0x04, 0x10
        /*005e*/ 	.short	(.L_21 - .L_20)
.L_20:
        /*0060*/ 	.word	0x00000080
        /*0064*/ 	.word	0x00000001
        /*0068*/ 	.word	0x00000001


	//----- nvinfo : EIATTR_CBANK_PARAM_SIZE
	.align		4
.L_21:
        /*006c*/ 	.byte	0x03, 0x19
        /*006e*/ 	.short	0x0018


	//----- nvinfo : EIATTR_PARAM_CBANK
	.align		4
        /*0070*/ 	.byte	0x04, 0x0a
        /*0072*/ 	.short	(.L_23 - .L_22)
	.align		4
.L_22:
        /*0074*/ 	.word	index@(.nv.constant0.triton_poi_fused_reflection_pad2d_5)
        /*0078*/ 	.short	0x0210
        /*007a*/ 	.short	0x0018


	//----- nvinfo : EIATTR_SW_WAR
	.align		4
.L_23:
        /*007c*/ 	.byte	0x04, 0x36
        /*007e*/ 	.short	(.L_25 - .L_24)
.L_24:
        /*0080*/ 	.word	0x00000008
.L_25:


//--------------------- .nv.callgraph             --------------------------
	.section	.nv.callgraph,"",@"SHT_CUDA_CALLGRAPH"
	.align	4
	.sectionentsize	8
	.align		4
        /*0000*/ 	.word	0x00000000
	.align		4
        /*0004*/ 	.word	0xffffffff
	.align		4
        /*0008*/ 	.word	0x00000000
	.align		4
        /*000c*/ 	.word	0xfffffffe
	.align		4
        /*0010*/ 	.word	0x00000000
	.align		4
        /*0014*/ 	.word	0xfffffffd
	.align		4
        /*0018*/ 	.word	0x00000000
	.align		4
        /*001c*/ 	.word	0xfffffffc


//--------------------- .text.triton_poi_fused_reflection_pad2d_5 --------------------------
	.section	.text.triton_poi_fused_reflection_pad2d_5,"ax",@progbits
	.sectionflags	@"SHF_BARRIERS=1"
	.align	128
        .global         triton_poi_fused_reflection_pad2d_5
        .type           triton_poi_fused_reflection_pad2d_5,@function
        .size           triton_poi_fused_reflection_pad2d_5,(.L_x_1 - triton_poi_fused_reflection_pad2d_5)
        .other          triton_poi_fused_reflection_pad2d_5,@"STO_CUDA_ENTRY STV_DEFAULT"
triton_poi_fused_reflection_pad2d_5:
.text.triton_poi_fused_reflection_pad2d_5:
[----:B------:R-:W0:Y:S01]  /*0000*/  LDC R1, c[0x0][0x28] ;  /* 0x00000a00ff017b82 */ /* 0x000e220000000800 */
[----:B------:R-:W1:Y:S07]  /*0010*/  S2R R14, SR_CTAID.X ;  /* 0x00000000000e7919 */ /* 0x000e6e0000002500 */
[----:B------:R-:W2:Y:S01]  /*0020*/  LDC.64 R16, c[0x0][0x210] ;  /* 0x00008400ff107b82 */ /* 0x000ea20000000a00 */
[----:B------:R-:W-:Y:S01]  /*0030*/  CS2R R18, SRZ ;  /* 0x0000000000127805 */ /* 0x000fe2000001ff00 */
[----:B------:R-:W-:Y:S01]  /*0040*/  ULDC.64 UR6, c[0x0][0x208] ;  /* 0x0000820000067ab9 */ /* 0x000fe20000000a00 */
[----:B------:R-:W3:Y:S01]  /*0050*/  S2R R15, SR_TID.X ;  /* 0x00000000000f7919 */ /* 0x000ee20000002100 */
[----:B------:R-:W4:Y:S01]  /*0060*/  S2R R4, SR_CTAID.Y ;  /* 0x0000000000047919 */ /* 0x000f220000002600 */
[----:B-1----:R-:W-:Y:S01]  /*0070*/  IMAD.SHL.U32 R14, R14, 0x40, RZ ;  /* 0x000000400e0e7824 */ /* 0x002fe200078e00ff */
[----:B---3--:R-:W-:-:S04]  /*0080*/  SHF.R.U32.HI R5, RZ, 0x6, R15 ;  /* 0x00000006ff057819 */ /* 0x008fc8000001160f */
[----:B------:R-:W-:Y:S02]  /*0090*/  LOP3.LUT R2, R14, 0x3f, R15, 0xf8, !PT ;  /* 0x0000003f0e027812 */ /* 0x000fe400078ef80f */
[----:B------:R-:W-:Y:S02]  /*00a0*/  SGXT.U32 R5, R5, 0x1 ;  /* 0x000000010505781a */ /* 0x000fe40000000000 */
[C---:B------:R-:W-:Y:S01]  /*00b0*/  ISETP.GE.AND P0, PT, R2.reuse, 0x64, PT ;  /* 0x000000640200780c */ /* 0x040fe20003f06270 */
[----:B------:R-:W-:-:S05]  /*00c0*/  IMAD.HI R0, R2, 0x66666667, RZ ;  /* 0x6666666702007827 */ /* 0x000fca00078e02ff */
[----:B------:R-:W-:-:S04]  /*00d0*/  SHF.R.U32.HI R3, RZ, 0x1f, R0 ;  /* 0x0000001fff037819 */ /* 0x000fc80000011600 */
[----:B------:R-:W-:-:S05]  /*00e0*/  LEA.HI.SX32 R3, R0, R3, 0x1e ;  /* 0x0000000300037211 */ /* 0x000fca00078ff2ff */
[C---:B------:R-:W-:Y:S02]  /*00f0*/  IMAD R0, R3.reuse, -0xa, R2 ;  /* 0xfffffff603007824 */ /* 0x040fe400078e0202 */
[----:B------:R-:W-:Y:S02]  /*0100*/  VIADD R3, R3, 0xfffffffd ;  /* 0xfffffffd03037836 */ /* 0x000fe40000000000 */
[----:B------:R-:W-:-:S03]  /*0110*/  VIADD R0, R0, 0xfffffffd ;  /* 0xfffffffd00007836 */ /* 0x000fc60000000000 */
[----:B------:R-:W-:Y:S02]  /*0120*/  IABS R3, R3 ;  /* 0x0000000300037213 */ /* 0x000fe40000000000 */
[----:B------:R-:W-:-:S03]  /*0130*/  IABS R0, R0 ;  /* 0x0000000000007213 */ /* 0x000fc60000000000 */
[----:B------:R-:W-:Y:S02]  /*0140*/  VIADD R3, R3, 0xfffffffd ;  /* 0xfffffffd03037836 */ /* 0x000fe40000000000 */
[----:B------:R-:W-:-:S03]  /*0150*/  VIADD R0, R0, 0xfffffffd ;  /* 0xfffffffd00007836 */ /* 0x000fc60000000000 */
[----:B------:R-:W-:Y:S02]  /*0160*/  IABS R3, R3 ;  /* 0x0000000300037213 */ /* 0x000fe40000000000 */
[----:B------:R-:W-:Y:S01]  /*0170*/  IABS R6, R0 ;  /* 0x0000000000067213 */ /* 0x000fe20000000000 */
[----:B----4-:R-:W-:-:S04]  /*0180*/  IMAD.SHL.U32 R0, R4, 0x10, RZ ;  /* 0x0000001004007824 */ /* 0x010fc800078e00ff */
[----:B------:R-:W-:Y:S01]  /*0190*/  IMAD.MOV.U32 R4, RZ, RZ, R6 ;  /* 0x000000ffff047224 */ /* 0x000fe200078e0006 */
[----:B------:R-:W-:Y:S02]  /*01a0*/  LOP3.LUT R2, R0, R5, RZ, 0xfc, !PT ;  /* 0x0000000500027212 */ /* 0x000fe400078efcff */
[----:B------:R-:W-:Y:S01]  /*01b0*/  LOP3.LUT R6, R0, 0x4, R5, 0xfe, !PT ;  /* 0x0000000400067812 */ /* 0x000fe200078efe05 */
[----:B------:R-:W-:Y:S01]  /*01c0*/  IMAD R3, R3, 0x4, R4 ;  /* 0x0000000403037824 */ /* 0x000fe200078e0204 */
[----:B------:R-:W-:Y:S02]  /*01d0*/  ISETP.LT.AND P1, PT, R2, 0x10, !P0 ;  /* 0x000000100200780c */ /* 0x000fe40004721270 */
[----:B------:R-:W-:Y:S02]  /*01e0*/  LOP3.LUT R4, R0, 0x2, R5, 0xfe, !PT ;  /* 0x0000000200047812 */ /* 0x000fe400078efe05 */
[----:B------:R-:W-:-:S05]  /*01f0*/  IADD3 R11, -R3, 0xf, RZ ;  /* 0x0000000f030b7810 */ /* 0x000fca0007ffe1ff */
[----:B------:R-:W-:Y:S01]  /*0200*/  IMAD R3, R2, 0x10, R11 ;  /* 0x0000001002037824 */ /* 0x000fe200078e020b */
[----:B------:R-:W-:-:S03]  /*0210*/  LOP3.LUT R7, R0, 0x6, R5, 0xfe, !PT ;  /* 0x0000000600077812 */ /* 0x000fc600078efe05 */
[----:B--2---:R-:W-:Y:S01]  /*0220*/  IMAD.WIDE R2, R3, 0x4, R16 ;  /* 0x0000000403027825 */ /* 0x004fe200078e0210 */
[----:B------:R-:W-:Y:S02]  /*0230*/  LOP3.LUT R8, R0, 0x8, R5, 0xfe, !PT ;  /* 0x0000000800087812 */ /* 0x000fe400078efe05 */
[----:B------:R-:W-:Y:S02]  /*0240*/  LOP3.LUT R9, R0, 0xa, R5, 0xfe, !PT ;  /* 0x0000000a00097812 */ /* 0x000fe400078efe05 */
[----:B------:R-:W-:Y:S01]  /*0250*/  LOP3.LUT R10, R0, 0xc, R5, 0xfe, !PT ;  /* 0x0000000c000a7812 */ /* 0x000fe200078efe05 */
[----:B------:R1:W2:Y:S01]  /*0260*/  @P1 LDG.E.EL R18, desc[UR6][R2.64] ;  /* 0x0000000602121981 */ /* 0x0002a2000c2e1900 */
[----:B------:R-:W-:Y:S01]  /*0270*/  LOP3.LUT R5, R0, 0xe, R5, 0xfe, !PT ;  /* 0x0000000e00057812 */ /* 0x000fe200078efe05 */
[--C-:B------:R-:W-:Y:S01]  /*0280*/  IMAD R13, R6, 0x10, R11.reuse ;  /* 0x00000010060d7824 */ /* 0x100fe200078e020b */
[----:B------:R-:W-:Y:S01]  /*0290*/  ISETP.LT.AND P6, PT, R4, 0x10, !P0 ;  /* 0x000000100400780c */ /* 0x000fe200047c1270 */
[--C-:B------:R-:W-:Y:S01]  /*02a0*/  IMAD R23, R8, 0x10, R11.reuse ;  /* 0x0000001008177824 */ /* 0x100fe200078e020b */
[----:B------:R-:W-:Y:S01]  /*02b0*/  ISETP.LT.AND P5, PT, R6, 0x10, !P0 ;  /* 0x000000100600780c */ /* 0x000fe200047a1270 */
[--C-:B------:R-:W-:Y:S01]  /*02c0*/  IMAD R25, R9, 0x10, R11.reuse ;  /* 0x0000001009197824 */ /* 0x100fe200078e020b */
[C---:B------:R-:W-:Y:S01]  /*02d0*/  ISETP.LT.AND P4, PT, R7.reuse, 0x10, !P0 ;  /* 0x000000100700780c */ /* 0x040fe20004781270 */
[--C-:B------:R-:W-:Y:S01]  /*02e0*/  IMAD R7, R7, 0x10, R11.reuse ;  /* 0x0000001007077824 */ /* 0x100fe200078e020b */
[----:B------:R-:W-:Y:S01]  /*02f0*/  ISETP.LT.AND P3, PT, R8, 0x10, !P0 ;  /* 0x000000100800780c */ /* 0x000fe20004761270 */
[--C-:B-1----:R-:W-:Y:S01]  /*0300*/  IMAD R3, R4, 0x10, R11.reuse ;  /* 0x0000001004037824 */ /* 0x102fe200078e020b */
[----:B------:R-:W-:Y:S01]  /*0310*/  ISETP.LT.AND P2, PT, R9, 0x10, !P0 ;  /* 0x000000100900780c */ /* 0x000fe20004741270 */
[C-C-:B------:R-:W-:Y:S01]  /*0320*/  IMAD R27, R10.reuse, 0x10, R11.reuse ;  /* 0x000000100a1b7824 */ /* 0x140fe200078e020b */
[----:B------:R-:W-:Y:S01]  /*0330*/  ISETP.LT.AND P1, PT, R10, 0x10, !P0 ;  /* 0x000000100a00780c */ /* 0x000fe20004721270 */
[C---:B------:R-:W-:Y:S01]  /*0340*/  IMAD R29, R5.reuse, 0x10, R11 ;  /* 0x00000010051d7824 */ /* 0x040fe200078e020b */
[----:B------:R-:W-:Y:S01]  /*0350*/  ISETP.LT.AND P0, PT, R5, 0x10, !P0 ;  /* 0x000000100500780c */ /* 0x000fe20004701270 */
[----:B------:R-:W-:Y:S01]  /*0360*/  IMAD.WIDE R4, R13, 0x4, R16 ;  /* 0x000000040d047825 */ /* 0x000fe200078e0210 */
[----:B------:R-:W-:-:S03]  /*0370*/  CS2R R20, SRZ ;  /* 0x0000000000147805 */ /* 0x000fc6000001ff00 */
[--C-:B------:R-:W-:Y:S01]  /*0380*/  IMAD.WIDE R8, R23, 0x4, R16.reuse ;  /* 0x0000000417087825 */ /* 0x100fe200078e0210 */
[----:B------:R-:W-:Y:S01]  /*0390*/  CS2R R22, SRZ ;  /* 0x0000000000167805 */ /* 0x000fe2000001ff00 */
[----:B------:R-:W3:Y:S02]  /*03a0*/  @P5 LDG.E.EL R19, desc[UR6][R4.64] ;  /* 0x0000000604135981 */ /* 0x000ee4000c2e1900 */
[--C-:B------:R-:W-:Y:S01]  /*03b0*/  IMAD.WIDE R10, R25, 0x4, R16.reuse ;  /* 0x00000004190a7825 */ /* 0x100fe200078e0210 */
[----:B------:R-:W-:Y:S02]  /*03c0*/  CS2R R24, SRZ ;  /* 0x0000000000187805 */ /* 0x000fe4000001ff00 */
[----:B------:R-:W4:Y:S01]  /*03d0*/  @P3 LDG.E.EL R22, desc[UR6][R8.64] ;  /* 0x0000000608163981 */ /* 0x000f22000c2e1900 */
[----:B------:R-:W-:-:S03]  /*03e0*/  IMAD.WIDE R2, R3, 0x4, R16 ;  /* 0x0000000403027825 */ /* 0x000fc600078e0210 */
[----:B------:R-:W5:Y:S01]  /*03f0*/  @P2 LDG.E.EL R23, desc[UR6][R10.64] ;  /* 0x000000060a172981 */ /* 0x000f62000c2e1900 */
[----:B------:R-:W-:-:S03]  /*0400*/  IMAD.WIDE R6, R7, 0x4, R16 ;  /* 0x0000000407067825 */ /* 0x000fc600078e0210 */
[----:B------:R1:W5:Y:S01]  /*0410*/  @P6 LDG.E.EL R21, desc[UR6][R2.64] ;  /* 0x0000000602156981 */ /* 0x000362000c2e1900 */
[----:B------:R-:W-:-:S03]  /*0420*/  IMAD.WIDE R12, R27, 0x4, R16 ;  /* 0x000000041b0c7825 */ /* 0x000fc600078e0210 */
[----:B------:R-:W5:Y:S01]  /*0430*/  @P4 LDG.E.EL R20, desc[UR6][R6.64] ;  /* 0x0000000606144981 */ /* 0x000f62000c2e1900 */
[----:B------:R-:W-:-:S03]  /*0440*/  IMAD.WIDE R16, R29, 0x4, R16 ;  /* 0x000000041d107825 */ /* 0x000fc600078e0210 */
[----:B------:R-:W5:Y:S04]  /*0450*/  @P1 LDG.E.EL R25, desc[UR6][R12.64] ;  /* 0x000000060c191981 */ /* 0x000f68000c2e1900 */
[----:B------:R-:W5:Y:S01]  /*0460*/  @P0 LDG.E.EL R24, desc[UR6][R16.64] ;  /* 0x0000000610180981 */ /* 0x000f62000c2e1900 */
[----:B------:R-:W1:Y:S01]  /*0470*/  S2R R26, SR_TID.X ;  /* 0x00000000001a7919 */ /* 0x000e620000002100 */
[----:B------:R-:W1:Y:S01]  /*0480*/  S2UR UR5, SR_CgaCtaId ;  /* 0x00000000000579c3 */ /* 0x000e620000008800 */
[----:B------:R-:W-:Y:S02]  /*0490*/  UMOV UR4, 0x400 ;  /* 0x0000040000047882 */ /* 0x000fe40000000000 */
[----:B-1----:R-:W-:Y:S01]  /*04a0*/  UPRMT UR4, UR5, 0x654, UR4 ;  /* 0x0000065405047896 */ /* 0x002fe20008000004 */
[----:B0-----:R-:W-:Y:S01]  /*04b0*/  IMAD.SHL.U32 R2, R26, 0x10, RZ ;  /* 0x000000101a027824 */ /* 0x001fe200078e00ff */
[----:B------:R-:W-:-:S04]  /*04c0*/  SHF.R.U32.HI R3, RZ, 0x6, R26 ;  /* 0x00000006ff037819 */ /* 0x000fc8000001161a */
[----:B------:R-:W-:Y:S02]  /*04d0*/  SGXT.U32 R3, R3, 0x1 ;  /* 0x000000010303781a */ /* 0x000fe40000000000 */
[----:B------:R-:W-:-:S04]  /*04e0*/  LOP3.LUT R2, R2, 0x3f0, RZ, 0xc0, !PT ;  /* 0x000003f002027812 */ /* 0x000fc800078ec0ff */
[C---:B------:R-:W-:Y:S01]  /*04f0*/  LOP3.LUT R3, R2.reuse, R3, RZ, 0xfc, !PT ;  /* 0x0000000302037212 */ /* 0x040fe200078efcff */
[----:B------:R-:W-:-:S04]  /*0500*/  VIADD R2, R2, UR4 ;  /* 0x0000000402027c36 */ /* 0x000fc80008000000 */
[----:B------:R-:W-:Y:S01]  /*0510*/  IMAD R10, R3, 0x4, R2 ;  /* 0x00000004030a7824 */ /* 0x000fe200078e0202 */
[C---:B------:R-:W-:Y:S01]  /*0520*/  LOP3.LUT R2, R26.reuse, 0x7c, RZ, 0xc0, !PT ;  /* 0x0000007c1a027812 */ /* 0x040fe200078ec0ff */
[----:B------:R-:W-:-:S03]  /*0530*/  IMAD.SHL.U32 R8, R26, 0x4, RZ ;  /* 0x000000041a087824 */ /* 0x000fc600078e00ff */
[----:B------:R-:W-:Y:S02]  /*0540*/  LEA R3, R2, UR4, 0x2 ;  /* 0x0000000402037c11 */ /* 0x000fe4000f8e10ff */
[----:B------:R-:W-:-:S05]  /*0550*/  LOP3.LUT R8, R8, 0x1fc, RZ, 0xc0, !PT ;  /* 0x000001fc08087812 */ /* 0x000fca00078ec0ff */
[----:B------:R-:W-:Y:S02]  /*0560*/  IMAD R4, R8, 0x4, R3 ;  /* 0x0000000408047824 */ /* 0x000fe400078e0203 */
[----:B------:R-:W-:Y:S01]  /*0570*/  IMAD.SHL.U32 R9, R15, 0x4, RZ ;  /* 0x000000040f097824 */ /* 0x000fe200078e00ff */
[----:B------:R-:W0:Y:S01]  /*0580*/  LDC.64 R2, c[0x0][0x218] ;  /* 0x00008600ff027b82 */ /* 0x000e220000000a00 */
[----:B------:R-:W-:-:S03]  /*0590*/  SHF.R.U32.HI R11, RZ, 0x2, R15 ;  /* 0x00000002ff0b7819 */ /* 0x000fc6000001160f */
[----:B------:R-:W-:Y:S02]  /*05a0*/  LOP3.LUT R9, R0, 0xc, R9, 0xf8, !PT ;  /* 0x0000000c00097812 */ /* 0x000fe400078ef809 */
[----:B------:R-:W-:Y:S02]  /*05b0*/  SGXT.U32 R11, R11, 0x5 ;  /* 0x000000050b0b781a */ /* 0x000fe40000000000 */
[----:B------:R-:W-:Y:S02]  /*05c0*/  SHF.R.U32.HI R0, RZ, 0x2, R9 ;  /* 0x00000002ff007819 */ /* 0x000fe40000011609 */
[----:B------:R-:W-:Y:S02]  /*05d0*/  LOP3.LUT R11, R14, R11, RZ, 0xfc, !PT ;  /* 0x0000000b0e0b7212 */ /* 0x000fe400078efcff */
[----:B------:R-:W-:Y:S01]  /*05e0*/  ISETP.GE.AND P0, PT, R9, 0x10, PT ;  /* 0x000000100900780c */ /* 0x000fe20003f06270 */
[----:B------:R-:W-:Y:S01]  /*05f0*/  IMAD R9, R0, 0x190, RZ ;  /* 0x0000019000097824 */ /* 0x000fe200078e02ff */
[----:B------:R-:W-:-:S02]  /*0600*/  LOP3.LUT R0, R11, 0x20, RZ, 0xfc, !PT ;  /* 0x000000200b007812 */ /* 0x000fc400078efcff */
[C---:B------:R-:W-:Y:S02]  /*0610*/  ISETP.LT.AND P1, PT, R11.reuse, 0x64, !P0 ;  /* 0x000000640b00780c */ /* 0x040fe40004721270 */
[----:B------:R-:W-:Y:S01]  /*0620*/  ISETP.LT.AND P0, PT, R0, 0x64, !P0 ;  /* 0x000000640000780c */ /* 0x000fe20004701270 */
[----:B------:R-:W-:Y:S01]  /*0630*/  IMAD R11, R11, 0x4, R9 ;  /* 0x000000040b0b7824 */ /* 0x000fe200078e0209 */
[----:B--2---:R-:W-:Y:S04]  /*0640*/  STS [R10], R18 ;  /* 0x000000120a007388 */ /* 0x004fe80000000800 */
[----:B---3--:R-:W-:Y:S04]  /*0650*/  STS [R10+0x10], R19 ;  /* 0x000010130a007388 */ /* 0x008fe80000000800 */
[----:B----4-:R-:W-:Y:S04]  /*0660*/  STS [R10+0x20], R22 ;  /* 0x000020160a007388 */ /* 0x010fe80000000800 */
[----:B-----5:R-:W-:Y:S04]  /*0670*/  STS [R10+0x28], R23 ;  /* 0x000028170a007388 */ /* 0x020fe80000000800 */
[----:B------:R-:W-:Y:S04]  /*0680*/  STS [R10+0x8], R21 ;  /* 0x000008150a007388 */ /* 0x000fe80000000800 */
[----:B------:R-:W-:Y:S04]  /*0690*/  STS [R10+0x18], R20 ;  /* 0x000018140a007388 */ /* 0x000fe80000000800 */
[----:B------:R-:W-:Y:S04]  /*06a0*/  STS [R10+0x30], R25 ;  /* 0x000030190a007388 */ /* 0x000fe80000000800 */
[----:B------:R1:W-:Y:S01]  /*06b0*/  STS [R10+0x38], R24 ;  /* 0x000038180a007388 */ /* 0x0003e20000000800 */
[----:B------:R-:W-:Y:S06]  /*06c0*/  BAR.SYNC.DEFER_BLOCKING 0x0 ;  /* 0x0000000000007b1d */ /* 0x000fec0000010000 */
[----:B------:R-:W2:Y:S01]  /*06d0*/  LDS.128 R4, [R4] ;  /* 0x0000000004047984 */ /* 0x000ea20000000c00 */
[----:B-1----:R-:W-:-:S04]  /*06e0*/  LOP3.LUT R10, R8, 0x200, RZ, 0xfc, !PT ;  /* 0x00000200080a7812 */ /* 0x002fc800078efcff */
[----:B------:R-:W-:-:S05]  /*06f0*/  LOP3.LUT R10, R10, 0x3f0, RZ, 0xc0, !PT ;  /* 0x000003f00a0a7812 */ /* 0x000fca00078ec0ff */
[----:B------:R-:W-:Y:S02]  /*0700*/  VIADD R13, R10, UR4 ;  /* 0x000000040a0d7c36 */ /* 0x000fe40008000000 */
[----:B0-----:R-:W-:-:S04]  /*0710*/  IMAD.WIDE R10, R11, 0x4, R2 ;  /* 0x000000040b0a7825 */ /* 0x001fc800078e0202 */
[----:B------:R-:W-:Y:S01]  /*0720*/  IMAD R13, R8, 0x4, R13 ;  /* 0x00000004080d7824 */ /* 0x000fe200078e020d */
[----:B--2---:R0:W-:Y:S02]  /*0730*/  @P1 STG.E.128 desc[UR6][R10.64], R4 ;  /* 0x000000040a001986 */ /* 0x0041e4000c101d06 */
[----:B0-----:R-:W-:Y:S05]  /*0740*/  @!P0 EXIT ;  /* 0x000000000000894d */ /* 0x001fea0003800000 */
[----:B------:R-:W0:Y:S01]  /*0750*/  LDS.128 R12, [R13+0x800] ;  /* 0x000800000d0c7984 */ /* 0x000e220000000c00 */
[----:B------:R-:W-:-:S04]  /*0760*/  IMAD R9, R0, 0x4, R9 ;  /* 0x0000000400097824 */ /* 0x000fc800078e0209 */
[----:B------:R-:W-:-:S05]  /*0770*/  IMAD.WIDE R2, R9, 0x4, R2 ;  /* 0x0000000409027825 */ /* 0x000fca00078e0202 */
[----:B0-----:R-:W-:Y:S01]  /*0780*/  STG.E.128 desc[UR6][R2.64], R12 ;  /* 0x0000000c02007986 */ /* 0x001fe2000c101d06 */
[----:B------:R-:W-:Y:S05]  /*0790*/  EXIT ;  /* 0x000000000000794d */ /* 0x000fea0003800000 */
.L_x_0:
[----:B------:R-:W-:-:S00]  /*07a0*/  BRA `(.L_x_0) ;  /* 0xfffffffc00fc7947 */ /* 0x000fc0000383ffff */
[----:B------:R-:W-:-:S00]  /*07b0*/  NOP ;  /* 0x0000000000007918 */ /* 0x000fc00000000000 */
        /* <DEDUP_REMOVED lines=12> */
.L_x_1:


//--------------------- .nv.shared.triton_poi_fused_reflection_pad2d_5 --------------------------
	.section	.nv.shared.triton_poi_fused_reflection_pad2d_5,"aw",@nobits
	.sectionflags	@""
	.align	16
	.zero		1024


//--------------------- .nv.constant0.triton_poi_fused_reflection_pad2d_5 --------------------------
	.section	.nv.constant0.triton_poi_fused_reflection_pad2d_5,"a",@progbits
	.sectionflags	@""
	.align	4
.nv.constant0.triton_poi_fused_reflection_pad2d_5:
	.zero		552
